	.headerflags	@"EF_CUDA_TEXMODE_UNIFIED EF_CUDA_64BIT_ADDRESS EF_CUDA_ACCELERATORS EF_CUDA_SM90 EF_CUDA_VIRTUAL_SM(EF_CUDA_SM90)"
	.elftype	@"ET_EXEC"


//--------------------- .nv.info                  --------------------------
	.section	.nv.info,"",@"SHT_CUDA_INFO"
	.align	4


	//----- nvinfo : EIATTR_REGCOUNT
	.align		4
        /*0000*/ 	.byte	0x04, 0x2f
        /*0002*/ 	.short	(.L_3 - .L_2)
	.align		4
.L_2:
        /*0004*/ 	.word	index@(triton_poi_fused_cat_1)
        /*0008*/ 	.word	0x00000018


	//----- nvinfo : EIATTR_MIN_STACK_SIZE
	.align		4
.L_3:
        /*000c*/ 	.byte	0x04, 0x12
        /*000e*/ 	.short	(.L_5 - .L_4)
	.align		4
.L_4:
        /*0010*/ 	.word	index@(triton_poi_fused_cat_1)
        /*0014*/ 	.word	0x00000000


	//----- nvinfo : EIATTR_FRAME_SIZE
	.align		4
.L_5:
        /*0018*/ 	.byte	0x04, 0x11
        /*001a*/ 	.short	(.L_7 - .L_6)
	.align		4
.L_6:
        /*001c*/ 	.word	index@(triton_poi_fused_cat_1)
        /*0020*/ 	.word	0x00000000


	//----- nvinfo : EIATTR_MIN_STACK_SIZE
	.align		4
.L_7:
        /*0024*/ 	.byte	0x04, 0x12
        /*0026*/ 	.short	(.L_9 - .L_8)
	.align		4
.L_8:
        /*0028*/ 	.word	index@(triton_poi_fused_cat_1)
        /*002c*/ 	.word	0x00000000
.L_9:


//--------------------- .nv.info.triton_poi_fused_cat_1 --------------------------
	.section	.nv.info.triton_poi_fused_cat_1,"",@"SHT_CUDA_INFO"
	.sectionflags	@""
	.align	4


	//----- nvinfo : EIATTR_CUDA_API_VERSION
	.align		4
        /*0000*/ 	.byte	0x04, 0x37
        /*0002*/ 	.short	(.L_11 - .L_10)
.L_10:
        /*0004*/ 	.word	0x0000007c


	//----- nvinfo : EIATTR_KPARAM_INFO
	.align		4
.L_11:
        /*0008*/ 	.byte	0x04, 0x17
        /*000a*/ 	.short	(.L_13 - .L_12)
.L_12:
        /*000c*/ 	.word	0x00000000
        /*0010*/ 	.short	0x0007
        /*0012*/ 	.short	0x0038
        /*0014*/ 	.byte	0x00, 0xf0, 0x11, 0x00


	//----- nvinfo : EIATTR_KPARAM_INFO
	.align		4
.L_13:
        /*0018*/ 	.byte	0x04, 0x17
        /*001a*/ 	.short	(.L_15 - .L_14)
.L_14:
        /*001c*/ 	.word	0x00000000
        /*0020*/ 	.short	0x0006
        /*0022*/ 	.short	0x0030
        /*0024*/ 	.byte	0x00, 0xf4, 0x21, 0x00


	//----- nvinfo : EIATTR_KPARAM_INFO
	.align		4
.L_15:
        /*0028*/ 	.byte	0x04, 0x17
        /*002a*/ 	.short	(.L_17 - .L_16)
.L_16:
        /*002c*/ 	.word	0x00000000
        /*0030*/ 	.short	0x0005
        /*0032*/ 	.short	0x0028
        /*0034*/ 	.byte	0x00, 0xf4, 0x21, 0x00


	//----- nvinfo : EIATTR_KPARAM_INFO
	.align		4
.L_17:
        /*0038*/ 	.byte	0x04, 0x17
        /*003a*/ 	.short	(.L_19 - .L_18)
.L_18:
        /*003c*/ 	.word	0x00000000
        /*0040*/ 	.short	0x0004
        /*0042*/ 	.short	0x0020
        /*0044*/ 	.byte	0x00, 0xf4, 0x21, 0x00


	//----- nvinfo : EIATTR_KPARAM_INFO
	.align		4
.L_19:
        /*0048*/ 	.byte	0x04, 0x17
        /*004a*/ 	.short	(.L_21 - .L_20)
.L_20:
        /*004c*/ 	.word	0x00000000
        /*0050*/ 	.short	0x0003
        /*0052*/ 	.short	0x0018
        /*0054*/ 	.byte	0x00, 0xf4, 0x21, 0x00


	//----- nvinfo : EIATTR_KPARAM_INFO
	.align		4
.L_21:
        /*0058*/ 	.byte	0x04, 0x17
        /*005a*/ 	.short	(.L_23 - .L_22)
.L_22:
        /*005c*/ 	.word	0x00000000
        /*0060*/ 	.short	0x0002
        /*0062*/ 	.short	0x0010
        /*0064*/ 	.byte	0x00, 0xf4, 0x21, 0x00


	//----- nvinfo : EIATTR_KPARAM_INFO
	.align		4
.L_23:
        /*0068*/ 	.byte	0x04, 0x17
        /*006a*/ 	.short	(.L_25 - .L_24)
.L_24:
        /*006c*/ 	.word	0x00000000
        /*0070*/ 	.short	0x0001
        /*0072*/ 	.short	0x0008
        /*0074*/ 	.byte	0x00, 0xf4, 0x21, 0x00


	//----- nvinfo : EIATTR_KPARAM_INFO
	.align		4
.L_25:
        /*0078*/ 	.byte	0x04, 0x17
        /*007a*/ 	.short	(.L_27 - .L_26)
.L_26:
        /*007c*/ 	.word	0x00000000
        /*0080*/ 	.short	0x0000
        /*0082*/ 	.short	0x0000
        /*0084*/ 	.byte	0x00, 0xf4, 0x21, 0x00


	//----- nvinfo : EIATTR_SPARSE_MMA_MASK
	.align		4
.L_27:
        /*0088*/ 	.byte	0x03, 0x50
        /*008a*/ 	.short	0x0000


	//----- nvinfo : EIATTR_MAXREG_COUNT
	.align		4
        /*008c*/ 	.byte	0x03, 0x1b
        /*008e*/ 	.short	0x00ff


	//----- nvinfo : EIATTR_EXIT_INSTR_OFFSETS
	.align		4
        /*0090*/ 	.byte	0x04, 0x1c
        /*0092*/ 	.short	(.L_29 - .L_28)


	//   ....[0]....
.L_28:
        /*0094*/ 	.word	0x000004c0


	//   ....[1]....
        /*0098*/ 	.word	0x000004e0


	//----- nvinfo : EIATTR_REQNTID
	.align		4
.L_29:
        /*009c*/ 	.byte	0x04, 0x10
        /*009e*/ 	.short	(.L_31 - .L_30)
.L_30:
        /*00a0*/ 	.word	0x00000080
        /*00a4*/ 	.word	0x00000001
        /*00a8*/ 	.word	0x00000001


	//----- nvinfo : EIATTR_CBANK_PARAM_SIZE
	.align		4
.L_31:
        /*00ac*/ 	.byte	0x03, 0x19
        /*00ae*/ 	.short	0x003c


	//----- nvinfo : EIATTR_PARAM_CBANK
	.align		4
        /*00b0*/ 	.byte	0x04, 0x0a
        /*00b2*/ 	.short	(.L_33 - .L_32)
	.align		4
.L_32:
        /*00b4*/ 	.word	index@(.nv.constant0.triton_poi_fused_cat_1)
        /*00b8*/ 	.short	0x0210
        /*00ba*/ 	.short	0x003c


	//----- nvinfo : EIATTR_SW_WAR
	.align		4
.L_33:
        /*00bc*/ 	.byte	0x04, 0x36
        /*00be*/ 	.short	(.L_35 - .L_34)
.L_34:
        /*00c0*/ 	.word	0x00000008
.L_35:


//--------------------- .nv.callgraph             --------------------------
	.section	.nv.callgraph,"",@"SHT_CUDA_CALLGRAPH"
	.align	4
	.sectionentsize	8
	.align		4
        /*0000*/ 	.word	0x00000000
	.align		4
        /*0004*/ 	.word	0xffffffff
	.align		4
        /*0008*/ 	.word	0x00000000
	.align		4
        /*000c*/ 	.word	0xfffffffe
	.align		4
        /*0010*/ 	.word	0x00000000
	.align		4
        /*0014*/ 	.word	0xfffffffd
	.align		4
        /*0018*/ 	.word	0x00000000
	.align		4
        /*001c*/ 	.word	0xfffffffc


//--------------------- .nv.constant4             --------------------------
	.section	.nv.constant4,"a",@progbits
	.align	8
	.align		8
.nv.constant4:
        /*0000*/ 	.dword	_$_str
	.align		8
        /*0008*/ 	.dword	_$_str_$_2


//--------------------- .text.triton_poi_fused_cat_1 --------------------------
	.section	.text.triton_poi_fused_cat_1,"ax",@progbits
	.align	128
        .global         triton_poi_fused_cat_1
        .type           triton_poi_fused_cat_1,@function
        .size           triton_poi_fused_cat_1,(.L_x_1 - triton_poi_fused_cat_1)
        .other          triton_poi_fused_cat_1,@"STO_CUDA_ENTRY STV_DEFAULT"
triton_poi_fused_cat_1:
.text.triton_poi_fused_cat_1:
[----:B------:R-:W0:Y:S01]  /*0000*/  LDC R1, c[0x0][0x28] ;  /* 0x00000a00ff017b82 */ /* 0x000e220000000800 */
[----:B------:R-:W1:Y:S07]  /*0010*/  S2R R6, SR_TID.X ;  /* 0x0000000000067919 */ /* 0x000e6e0000002100 */
[----:B------:R-:W2:Y:S01]  /*0020*/  LDC.64 R14, c[0x0][0x228] ;  /* 0x00008a00ff0e7b82 */ /* 0x000ea20000000a00 */
[----:B------:R-:W-:Y:S01]  /*0030*/  ULDC.64 UR4, c[0x0][0x208] ;  /* 0x0000820000047ab9 */ /* 0x000fe20000000a00 */
[----:B------:R-:W3:Y:S06]  /*0040*/  S2R R3, SR_CTAID.X ;  /* 0x0000000000037919 */ /* 0x000eec0000002500 */
[----:B------:R-:W4:Y:S08]  /*0050*/  LDC.64 R12, c[0x0][0x218] ;  /* 0x00008600ff0c7b82 */ /* 0x000f300000000a00 */
[----:B------:R-:W5:Y:S08]  /*0060*/  LDC.64 R8, c[0x0][0x220] ;  /* 0x00008800ff087b82 */ /* 0x000f700000000a00 */
[----:B------:R-:W4:Y:S01]  /*0070*/  LDC.64 R4, c[0x0][0x230] ;  /* 0x00008c00ff047b82 */ /* 0x000f220000000a00 */
[----:B-1----:R-:W-:-:S05]  /*0080*/  LOP3.LUT R6, R6, 0x7f, RZ, 0xc0, !PT ;  /* 0x0000007f06067812 */ /* 0x002fca00078ec0ff */
[----:B---3--:R-:W-:-:S05]  /*0090*/  IMAD R6, R3, 0x80, R6 ;  /* 0x0000008003067824 */ /* 0x008fca00078e0206 */
[----:B------:R-:W-:Y:S02]  /*00a0*/  SHF.R.S32.HI R3, RZ, 0x1f, R6 ;  /* 0x0000001fff037819 */ /* 0x000fe40000011406 */
[----:B------:R-:W-:Y:S02]  /*00b0*/  ISETP.GE.AND P0, PT, R6, 0x100, PT ;  /* 0x000001000600780c */ /* 0x000fe40003f06270 */
[----:B------:R-:W-:-:S04]  /*00c0*/  LEA.HI R2, R3, R6, RZ, 0x4 ;  /* 0x0000000603027211 */ /* 0x000fc800078f20ff */
[----:B------:R-:W-:-:S04]  /*00d0*/  SHF.R.S32.HI R7, RZ, 0x4, R2 ;  /* 0x00000004ff077819 */ /* 0x000fc80000011402 */
[----:B------:R-:W-:-:S04]  /*00e0*/  LEA.HI R0, R7, R7, RZ, 0x2 ;  /* 0x0000000707007211 */ /* 0x000fc800078f10ff */
[----:B------:R-:W-:-:S05]  /*00f0*/  LOP3.LUT R0, R0, 0xfffffffc, RZ, 0xc0, !PT ;  /* 0xfffffffc00007812 */ /* 0x000fca00078ec0ff */
[----:B------:R-:W-:Y:S02]  /*0100*/  IMAD.IADD R7, R7, 0x1, -R0 ;  /* 0x0000000107077824 */ /* 0x000fe400078e0a00 */
[----:B------:R-:W-:Y:S02]  /*0110*/  IMAD.MOV.U32 R0, RZ, RZ, RZ ;  /* 0x000000ffff007224 */ /* 0x000fe400078e00ff */
[C---:B--2---:R-:W-:Y:S01]  /*0120*/  IMAD.WIDE R14, R7.reuse, 0x4, R14 ;  /* 0x00000004070e7825 */ /* 0x044fe200078e020e */
[----:B------:R-:W-:-:S13]  /*0130*/  ISETP.GT.AND P3, PT, R7, 0x1, !P0 ;  /* 0x000000010700780c */ /* 0x000fda0004764270 */
[----:B------:R1:W2:Y:S01]  /*0140*/  @P3 LDG.E.EL R0, desc[UR4][R14.64+-0x8] ;  /* 0xfffff8040e003981 */ /* 0x0002a2000c2e1900 */
[----:B------:R-:W-:Y:S02]  /*0150*/  LEA.HI R10, R3, R6, RZ, 0x6 ;  /* 0x00000006030a7211 */ /* 0x000fe400078f30ff */
[----:B------:R-:W-:Y:S02]  /*0160*/  LOP3.LUT R3, R2, 0xfffffff0, RZ, 0xc0, !PT ;  /* 0xfffffff002037812 */ /* 0x000fe400078ec0ff */
[----:B------:R-:W-:-:S03]  /*0170*/  SHF.R.S32.HI R11, RZ, 0x6, R10 ;  /* 0x00000006ff0b7819 */ /* 0x000fc6000001140a */
[----:B------:R-:W-:-:S04]  /*0180*/  IMAD.IADD R2, R6, 0x1, -R3 ;  /* 0x0000000106027824 */ /* 0x000fc800078e0a03 */
[----:B------:R-:W-:Y:S02]  /*0190*/  IMAD R16, R11, 0x20, R2 ;  /* 0x000000200b107824 */ /* 0x000fe400078e0202 */
[----:B------:R-:W3:Y:S02]  /*01a0*/  LDC.64 R2, c[0x0][0x238] ;  /* 0x00008e00ff027b82 */ /* 0x000ee40000000a00 */
[----:B------:R-:W-:-:S04]  /*01b0*/  IMAD R16, R7, 0x10, R16 ;  /* 0x0000001007107824 */ /* 0x000fc800078e0210 */
[----:B-1----:R-:W-:Y:S02]  /*01c0*/  VIADD R15, R16, 0xffffffe0 ;  /* 0xffffffe0100f7836 */ /* 0x002fe40000000000 */
[----:B-----5:R-:W-:-:S04]  /*01d0*/  IMAD.WIDE R16, R7, 0x4, R8 ;  /* 0x0000000407107825 */ /* 0x020fc800078e0208 */
[----:B----4-:R-:W-:Y:S01]  /*01e0*/  IMAD.WIDE R14, R15, 0x4, R12 ;  /* 0x000000040f0e7825 */ /* 0x010fe200078e020c */
[----:B------:R-:W-:Y:S02]  /*01f0*/  CS2R R12, SRZ ;  /* 0x00000000000c7805 */ /* 0x000fe4000001ff00 */
[----:B------:R-:W-:Y:S01]  /*0200*/  CS2R R8, SRZ ;  /* 0x0000000000087805 */ /* 0x000fe2000001ff00 */
[----:B0-----:R-:W-:-:S03]  /*0210*/  IMAD.WIDE R4, R7, 0x4, R4 ;  /* 0x0000000407047825 */ /* 0x001fc600078e0204 */
[----:B------:R-:W4:Y:S04]  /*0220*/  @P3 LDG.E R13, desc[UR4][R14.64] ;  /* 0x000000040e0d3981 */ /* 0x000f28000c1e1900 */
[----:B------:R-:W5:Y:S01]  /*0230*/  @P3 LDG.E.EL R12, desc[UR4][R16.64+-0x8] ;  /* 0xfffff804100c3981 */ /* 0x000f62000c2e1900 */
[----:B---3--:R-:W-:Y:S02]  /*0240*/  IMAD.WIDE R18, R7, 0x4, R2 ;  /* 0x0000000407127825 */ /* 0x008fe400078e0202 */
[----:B------:R-:W0:Y:S01]  /*0250*/  LDC.64 R2, c[0x0][0x210] ;  /* 0x00008400ff027b82 */ /* 0x000e220000000a00 */
[----:B------:R1:W3:Y:S04]  /*0260*/  @P3 LDG.E.EL R8, desc[UR4][R4.64+-0x8] ;  /* 0xfffff80404083981 */ /* 0x0002e8000c2e1900 */
[----:B------:R-:W3:Y:S01]  /*0270*/  @P3 LDG.E.EL R9, desc[UR4][R18.64+-0x8] ;  /* 0xfffff80412093981 */ /* 0x000ee2000c2e1900 */
[----:B------:R-:W-:-:S02]  /*0280*/  LOP3.LUT R21, R10, 0xffffffc0, RZ, 0xc0, !PT ;  /* 0xffffffc00a157812 */ /* 0x000fc400078ec0ff */
[----:B------:R-:W-:Y:S01]  /*0290*/  ISETP.GE.AND P1, PT, R7, 0x2, PT ;  /* 0x000000020700780c */ /* 0x000fe20003f26270 */
[----:B------:R-:W-:Y:S02]  /*02a0*/  IMAD.MOV.U32 R7, RZ, RZ, RZ ;  /* 0x000000ffff077224 */ /* 0x000fe400078e00ff */
[C---:B------:R-:W-:Y:S01]  /*02b0*/  IMAD.IADD R10, R6.reuse, 0x1, -R21 ;  /* 0x00000001060a7824 */ /* 0x040fe200078e0a15 */
[----:B------:R-:W-:-:S03]  /*02c0*/  ISETP.LT.AND P2, PT, R6, 0x100, !P1 ;  /* 0x000001000600780c */ /* 0x000fc60004f41270 */
[----:B------:R-:W-:-:S04]  /*02d0*/  IMAD R11, R11, 0x20, R10 ;  /* 0x000000200b0b7824 */ /* 0x000fc800078e020a */
[----:B0-----:R-:W-:-:S06]  /*02e0*/  IMAD.WIDE R2, R11, 0x4, R2 ;  /* 0x000000040b027825 */ /* 0x001fcc00078e0202 */
[----:B------:R0:W3:Y:S01]  /*02f0*/  @P2 LDG.E R7, desc[UR4][R2.64] ;  /* 0x0000000402072981 */ /* 0x0000e2000c1e1900 */
[----:B-1----:R-:W-:Y:S01]  /*0300*/  IMAD.MOV.U32 R5, RZ, RZ, 0x3e800000 ;  /* 0x3e800000ff057424 */ /* 0x002fe200078e00ff */
[----:B0-----:R-:W0:Y:S01]  /*0310*/  LDC.64 R2, c[0x0][0x240] ;  /* 0x00009000ff027b82 */ /* 0x001e220000000a00 */
[----:B--2---:R-:W-:-:S05]  /*0320*/  SEL R0, R0, RZ, P3 ;  /* 0x000000ff00007207 */ /* 0x004fca0001800000 */
[----:B------:R-:W-:-:S04]  /*0330*/  FADD R0, R0, 9.9999997473787516356e-06 ;  /* 0x3727c5ac00007421 */ /* 0x000fc80000000000 */
[----:B------:R-:W1:Y:S02]  /*0340*/  MUFU.SQRT R4, R0 ;  /* 0x0000000000047308 */ /* 0x000e640000002000 */
[C---:B-1----:R-:W-:Y:S02]  /*0350*/  FSETP.GT.AND P4, PT, R4.reuse, 8.50705917302346158658e+37, PT ;  /* 0x7e8000000400780b */ /* 0x042fe40003f84000 */
[----:B------:R-:W-:Y:S02]  /*0360*/  FSETP.GEU.AND P5, PT, R4, 1.175494350822287508e-38, PT ;  /* 0x008000000400780b */ /* 0x000fe40003fae000 */
[----:B------:R-:W-:Y:S02]  /*0370*/  FSEL R5, R5, 1, P4 ;  /* 0x3f80000005057808 */ /* 0x000fe40002000000 */
[----:B----4-:R-:W-:-:S07]  /*0380*/  SEL R13, R13, RZ, P3 ;  /* 0x000000ff0d0d7207 */ /* 0x010fce0001800000 */
[----:B------:R-:W-:Y:S01]  /*0390*/  @P4 FMUL R4, R4, 0.25 ;  /* 0x3e80000004044820 */ /* 0x000fe20000400000 */
[----:B-----5:R-:W-:Y:S01]  /*03a0*/  SEL R12, R12, RZ, P3 ;  /* 0x000000ff0c0c7207 */ /* 0x020fe20001800000 */
[----:B------:R-:W-:Y:S02]  /*03b0*/  @!P5 FMUL R5, R5, 16777216 ;  /* 0x4b8000000505d820 */ /* 0x000fe40000400000 */
[----:B------:R-:W-:Y:S01]  /*03c0*/  @!P5 FMUL R4, R4, 16777216 ;  /* 0x4b8000000404d820 */ /* 0x000fe20000400000 */
[----:B---3--:R-:W-:Y:S01]  /*03d0*/  SEL R8, R8, RZ, P3 ;  /* 0x000000ff08087207 */ /* 0x008fe20001800000 */
[----:B------:R-:W-:Y:S01]  /*03e0*/  FADD R0, R13, -R12 ;  /* 0x8000000c0d007221 */ /* 0x000fe20000000000 */
[----:B------:R-:W-:-:S03]  /*03f0*/  SEL R9, R9, RZ, P3 ;  /* 0x000000ff09097207 */ /* 0x000fc60001800000 */
[----:B------:R-:W1:Y:S02]  /*0400*/  MUFU.RCP R4, R4 ;  /* 0x0000000400047308 */ /* 0x000e640000001000 */
[----:B-1----:R-:W-:-:S04]  /*0410*/  FMUL R5, R4, R5 ;  /* 0x0000000504057220 */ /* 0x002fc80000400000 */
[----:B------:R-:W-:-:S04]  /*0420*/  FMUL R0, R0, R5 ;  /* 0x0000000500007220 */ /* 0x000fc80000400000 */
[----:B------:R-:W-:Y:S01]  /*0430*/  FFMA R9, R0, R8, R9 ;  /* 0x0000000800097223 */ /* 0x000fe20000000009 */
[----:B------:R-:W-:Y:S01]  /*0440*/  SEL R0, R7, RZ, P2 ;  /* 0x000000ff07007207 */ /* 0x000fe20001000000 */
[----:B0-----:R-:W-:-:S03]  /*0450*/  IMAD.WIDE R6, R6, 0x4, R2 ;  /* 0x0000000406067825 */ /* 0x001fc600078e0202 */
[----:B------:R-:W-:-:S04]  /*0460*/  FSETP.GTU.AND P3, PT, R9, RZ, PT ;  /* 0x000000ff0900720b */ /* 0x000fc80003f6c000 */
[----:B------:R-:W-:-:S04]  /*0470*/  FSEL R9, R9, RZ, P3 ;  /* 0x000000ff09097208 */ /* 0x000fc80001800000 */
[C---:B------:R-:W-:Y:S02]  /*0480*/  FSETP.GEU.AND P4, PT, R9.reuse, 6, PT ;  /* 0x40c000000900780b */ /* 0x040fe40003f8e000 */
[----:B------:R-:W-:-:S11]  /*0490*/  FSETP.NAN.AND P3, PT, R9, R9, PT ;  /* 0x000000090900720b */ /* 0x000fd60003f68000 */
[----:B------:R-:W-:-:S04]  /*04a0*/  @P4 SEL R9, R9, 0x40c00000, P3 ;  /* 0x40c0000009094807 */ /* 0x000fc80001800000 */
[----:B------:R-:W-:Y:S01]  /*04b0*/  SEL R9, R0, R9, !P1 ;  /* 0x0000000900097207 */ /* 0x000fe20004800000 */
[----:B------:R-:W-:Y:S06]  /*04c0*/  @P0 EXIT ;  /* 0x000000000000094d */ /* 0x000fec0003800000 */
[----:B------:R-:W-:Y:S01]  /*04d0*/  STG.E desc[UR4][R6.64], R9 ;  /* 0x0000000906007986 */ /* 0x000fe2000c101904 */
[----:B------:R-:W-:Y:S05]  /*04e0*/  EXIT ;  /* 0x000000000000794d */ /* 0x000fea0003800000 */
.L_x_0:
[----:B------:R-:W-:-:S00]  /*04f0*/  BRA `(.L_x_0) ;  /* 0xfffffffc00fc7947 */ /* 0x000fc0000383ffff */
[----:B------:R-:W-:-:S00]  /*0500*/  NOP ;  /* 0x0000000000007918 */ /* 0x000fc00000000000 */
[----:B------:R-:W-:-:S00]  /*0510*/  NOP ;  /* 0x0000000000007918 */ /* 0x000fc00000000000 */
[----:B------:R-:W-:-:S00]  /*0520*/  NOP ;  /* 0x0000000000007918 */ /* 0x000fc00000000000 */
[----:B------:R-:W-:-:S00]  /*0530*/  NOP ;  /* 0x0000000000007918 */ /* 0x000fc00000000000 */
[----:B------:R-:W-:-:S00]  /*0540*/  NOP ;  /* 0x0000000000007918 */ /* 0x000fc00000000000 */
[----:B------:R-:W-:-:S00]  /*0550*/  NOP ;  /* 0x0000000000007918 */ /* 0x000fc00000000000 */
[----:B------:R-:W-:-:S00]  /*0560*/  NOP ;  /* 0x0000000000007918 */ /* 0x000fc00000000000 */
[----:B------:R-:W-:-:S00]  /*0570*/  NOP ;  /* 0x0000000000007918 */ /* 0x000fc00000000000 */
.L_x_1:


//--------------------- .nv.global.init           --------------------------
	.section	.nv.global.init,"aw",@progbits
.nv.global.init:
	.type		_$_str,@object
	.size		_$_str,(_$_str_$_2 - _$_str)
_$_str:
        /*0000*/ 	.byte	0x5f, 0x5f, 0x43, 0x55, 0x44, 0x41, 0x5f, 0x46, 0x54, 0x5a, 0x00
	.type		_$_str_$_2,@object
	.size		_$_str_$_2,(.L_1 - _$_str_$_2)
_$_str_$_2:
        /*000b*/ 	.byte	0x5f, 0x5f, 0x43, 0x55, 0x44, 0x41, 0x5f, 0x50, 0x52, 0x45, 0x43, 0x5f, 0x53, 0x51, 0x52, 0x54
        /*001b*/ 	.byte	0x00
.L_1:


//--------------------- .nv.constant0.triton_poi_fused_cat_1 --------------------------
	.section	.nv.constant0.triton_poi_fused_cat_1,"a",@progbits
	.sectionflags	@""
	.align	4
.nv.constant0.triton_poi_fused_cat_1:
	.zero		588
